//
// Generated by NVIDIA NVVM Compiler
//
// Compiler Build ID: CL-36424714
// Cuda compilation tools, release 13.0, V13.0.88
// Based on NVVM 20.0.0
//

.version 9.0
.target sm_100
.address_size 64

	// .globl	_Z6kernelPKfPf
.extern .shared .align 16 .b8 tile[];

.visible .entry _Z6kernelPKfPf(
	.param .u64 .ptr .align 1 _Z6kernelPKfPf_param_0,
	.param .u64 .ptr .align 1 _Z6kernelPKfPf_param_1
)
{
	.reg .pred 	%p<44>;
	.reg .b32 	%r<150>;
	.reg .b32 	%f<98>;
	.reg .b64 	%rd<92>;

	ld.param.u64 	%rd4, [_Z6kernelPKfPf_param_0];
	ld.param.u64 	%rd5, [_Z6kernelPKfPf_param_1];
	cvta.to.global.u64 	%rd1, %rd5;
	cvta.to.global.u64 	%rd2, %rd4;
	mov.u32 	%r1, %ntid.x;
	mov.u32 	%r18, %ctaid.x;
	mov.u32 	%r2, %tid.x;
	mad.lo.s32 	%r3, %r1, %r18, %r2;
	mov.u32 	%r4, %ntid.y;
	mov.u32 	%r19, %ctaid.y;
	mov.u32 	%r5, %tid.y;
	mad.lo.s32 	%r20, %r4, %r19, %r5;
	mov.u32 	%r7, %ntid.z;
	mov.u32 	%r21, %ctaid.z;
	mov.u32 	%r8, %tid.z;
	mad.lo.s32 	%r9, %r7, %r21, %r8;
	mul.wide.s32 	%rd6, %r3, 4096;
	mul.wide.u32 	%rd7, %r20, 64;
	cvt.u64.u32 	%rd8, %r9;
	add.s64 	%rd3, %rd7, %rd8;
	add.s64 	%rd9, %rd3, %rd6;
	shl.b64 	%rd10, %rd9, 2;
	add.s64 	%rd11, %rd2, %rd10;
	ld.global.f32 	%f1, [%rd11];
	mul.lo.s32 	%r10, %r4, %r7;
	mul.lo.s32 	%r11, %r10, %r2;
	mul.lo.s32 	%r12, %r7, %r5;
	add.s32 	%r22, %r11, %r12;
	add.s32 	%r23, %r22, %r8;
	shl.b32 	%r24, %r23, 2;
	mov.u32 	%r25, tile;
	add.s32 	%r13, %r25, %r24;
	st.shared.f32 	[%r13], %f1;
	bar.sync 	0;
	add.s32 	%r14, %r3, -1;
	setp.gt.u32 	%p6, %r14, 61;
	setp.eq.s32 	%p7, %r20, 0;
	setp.gt.u32 	%p8, %r20, 62;
	or.pred  	%p9, %p6, %p8;
	or.pred  	%p10, %p9, %p7;
	add.s32 	%r15, %r9, -1;
	setp.gt.u32 	%p11, %r15, 61;
	or.pred  	%p12, %p11, %p10;
	@%p12 bra 	$L__BB0_18;
	setp.ne.s32 	%p14, %r2, 0;
	add.s32 	%r27, %r1, -1;
	setp.lt.u32 	%p15, %r2, %r27;
	and.pred  	%p1, %p14, %p15;
	setp.ne.s32 	%p16, %r5, 0;
	and.pred  	%p2, %p16, %p1;
	mov.pred 	%p43, 0;
	not.pred 	%p17, %p2;
	@%p17 bra 	$L__BB0_3;
	add.s32 	%r28, %r4, -1;
	setp.lt.u32 	%p43, %r5, %r28;
$L__BB0_3:
	setp.eq.s32 	%p18, %r8, 0;
	not.pred 	%p19, %p43;
	or.pred  	%p20, %p18, %p19;
	add.s32 	%r16, %r7, -1;
	setp.ge.u32 	%p21, %r8, %r16;
	or.pred  	%p22, %p20, %p21;
	@%p22 bra 	$L__BB0_5;
	sub.s32 	%r131, %r11, %r10;
	add.s32 	%r132, %r12, %r8;
	add.s32 	%r133, %r132, %r131;
	shl.b32 	%r134, %r133, 2;
	add.s32 	%r136, %r25, %r134;
	ld.shared.f32 	%f86, [%r136];
	shl.b32 	%r137, %r10, 2;
	add.s32 	%r138, %r13, %r137;
	ld.shared.f32 	%f87, [%r138];
	add.f32 	%f88, %f86, %f87;
	sub.s32 	%r139, %r12, %r7;
	add.s32 	%r140, %r139, %r8;
	add.s32 	%r141, %r140, %r11;
	shl.b32 	%r142, %r141, 2;
	add.s32 	%r143, %r25, %r142;
	ld.shared.f32 	%f89, [%r143];
	add.f32 	%f90, %f88, %f89;
	shl.b32 	%r144, %r7, 2;
	add.s32 	%r145, %r13, %r144;
	ld.shared.f32 	%f91, [%r145];
	add.f32 	%f92, %f90, %f91;
	ld.shared.f32 	%f93, [%r13+-4];
	add.f32 	%f94, %f92, %f93;
	ld.shared.f32 	%f95, [%r13+4];
	add.f32 	%f96, %f94, %f95;
	mul.f32 	%f97, %f96, 0f3F4CCCCD;
	shl.b32 	%r146, %r3, 12;
	shl.b32 	%r147, %r20, 6;
	add.s32 	%r148, %r147, %r9;
	add.s32 	%r149, %r148, %r146;
	mul.wide.u32 	%rd90, %r149, 4;
	add.s64 	%rd91, %rd1, %rd90;
	st.global.f32 	[%rd91], %f97;
	bra.uni 	$L__BB0_18;
$L__BB0_5:
	add.s32 	%r17, %r4, -1;
	setp.ge.u32 	%p23, %r5, %r17;
	or.pred  	%p25, %p17, %p23;
	@%p25 bra 	$L__BB0_7;
	sub.s32 	%r111, %r11, %r10;
	add.s32 	%r112, %r12, %r8;
	add.s32 	%r113, %r112, %r111;
	shl.b32 	%r114, %r113, 2;
	add.s32 	%r116, %r25, %r114;
	ld.shared.f32 	%f74, [%r116];
	shl.b32 	%r117, %r10, 2;
	add.s32 	%r118, %r13, %r117;
	ld.shared.f32 	%f75, [%r118];
	add.f32 	%f76, %f74, %f75;
	sub.s32 	%r119, %r12, %r7;
	add.s32 	%r120, %r119, %r8;
	add.s32 	%r121, %r120, %r11;
	shl.b32 	%r122, %r121, 2;
	add.s32 	%r123, %r25, %r122;
	ld.shared.f32 	%f77, [%r123];
	add.f32 	%f78, %f76, %f77;
	shl.b32 	%r124, %r7, 2;
	add.s32 	%r125, %r13, %r124;
	ld.shared.f32 	%f79, [%r125];
	add.f32 	%f80, %f78, %f79;
	shl.b32 	%r126, %r3, 12;
	shl.b32 	%r127, %r20, 6;
	add.s32 	%r128, %r126, %r127;
	add.s32 	%r129, %r128, %r15;
	mul.wide.u32 	%rd85, %r129, 4;
	add.s64 	%rd86, %rd2, %rd85;
	ld.global.f32 	%f81, [%rd86];
	add.f32 	%f82, %f80, %f81;
	add.s32 	%r130, %r9, %r128;
	mul.wide.u32 	%rd87, %r130, 4;
	add.s64 	%rd88, %rd2, %rd87;
	ld.global.f32 	%f83, [%rd88+4];
	add.f32 	%f84, %f82, %f83;
	mul.f32 	%f85, %f84, 0f3F4CCCCD;
	add.s64 	%rd89, %rd1, %rd87;
	st.global.f32 	[%rd89], %f85;
	bra.uni 	$L__BB0_18;
$L__BB0_7:
	setp.ge.u32 	%p26, %r8, %r16;
	setp.eq.s32 	%p27, %r8, 0;
	not.pred 	%p28, %p1;
	or.pred  	%p29, %p27, %p28;
	or.pred  	%p30, %p29, %p26;
	@%p30 bra 	$L__BB0_9;
	sub.s32 	%r98, %r11, %r10;
	add.s32 	%r99, %r12, %r8;
	add.s32 	%r100, %r99, %r98;
	shl.b32 	%r101, %r100, 2;
	add.s32 	%r103, %r25, %r101;
	ld.shared.f32 	%f62, [%r103];
	shl.b32 	%r104, %r10, 2;
	add.s32 	%r105, %r13, %r104;
	ld.shared.f32 	%f63, [%r105];
	add.f32 	%f64, %f62, %f63;
	shl.b32 	%r106, %r3, 12;
	add.s32 	%r107, %r20, -1;
	mul.wide.u32 	%rd74, %r107, 64;
	add.s32 	%r108, %r106, %r9;
	cvt.u64.u32 	%rd75, %r108;
	add.s64 	%rd76, %rd74, %rd75;
	shl.b64 	%rd77, %rd76, 2;
	add.s64 	%rd78, %rd2, %rd77;
	ld.global.f32 	%f65, [%rd78];
	add.f32 	%f66, %f64, %f65;
	shl.b32 	%r109, %r20, 6;
	cvt.u64.u32 	%rd79, %r106;
	add.s64 	%rd80, %rd3, %rd79;
	shl.b64 	%rd81, %rd80, 2;
	add.s64 	%rd82, %rd2, %rd81;
	ld.global.f32 	%f67, [%rd82+256];
	add.f32 	%f68, %f66, %f67;
	ld.shared.f32 	%f69, [%r13+-4];
	add.f32 	%f70, %f68, %f69;
	ld.shared.f32 	%f71, [%r13+4];
	add.f32 	%f72, %f70, %f71;
	mul.f32 	%f73, %f72, 0f3F4CCCCD;
	add.s32 	%r110, %r108, %r109;
	mul.wide.u32 	%rd83, %r110, 4;
	add.s64 	%rd84, %rd1, %rd83;
	st.global.f32 	[%rd84], %f73;
	bra.uni 	$L__BB0_18;
$L__BB0_9:
	setp.lt.u32 	%p31, %r5, %r17;
	setp.ge.u32 	%p32, %r8, %r16;
	setp.eq.s32 	%p33, %r8, 0;
	setp.ne.s32 	%p34, %r5, 0;
	and.pred  	%p5, %p34, %p31;
	not.pred 	%p35, %p5;
	or.pred  	%p36, %p33, %p35;
	or.pred  	%p37, %p36, %p32;
	@%p37 bra 	$L__BB0_11;
	shl.b32 	%r84, %r14, 12;
	shl.b32 	%r85, %r20, 6;
	add.s32 	%r86, %r85, %r9;
	add.s32 	%r87, %r86, %r84;
	mul.wide.u32 	%rd66, %r87, 4;
	add.s64 	%rd67, %rd2, %rd66;
	ld.global.f32 	%f50, [%rd67];
	shl.b32 	%r88, %r3, 12;
	cvt.u64.u32 	%rd68, %r88;
	add.s64 	%rd69, %rd3, %rd68;
	shl.b64 	%rd70, %rd69, 2;
	add.s64 	%rd71, %rd2, %rd70;
	ld.global.f32 	%f51, [%rd71+16384];
	add.f32 	%f52, %f50, %f51;
	sub.s32 	%r89, %r12, %r7;
	add.s32 	%r90, %r89, %r8;
	add.s32 	%r91, %r90, %r11;
	shl.b32 	%r92, %r91, 2;
	add.s32 	%r94, %r25, %r92;
	ld.shared.f32 	%f53, [%r94];
	add.f32 	%f54, %f52, %f53;
	shl.b32 	%r95, %r7, 2;
	add.s32 	%r96, %r13, %r95;
	ld.shared.f32 	%f55, [%r96];
	add.f32 	%f56, %f54, %f55;
	ld.shared.f32 	%f57, [%r13+-4];
	add.f32 	%f58, %f56, %f57;
	ld.shared.f32 	%f59, [%r13+4];
	add.f32 	%f60, %f58, %f59;
	mul.f32 	%f61, %f60, 0f3F4CCCCD;
	add.s32 	%r97, %r87, 4096;
	mul.wide.u32 	%rd72, %r97, 4;
	add.s64 	%rd73, %rd1, %rd72;
	st.global.f32 	[%rd73], %f61;
	bra.uni 	$L__BB0_18;
$L__BB0_11:
	@%p28 bra 	$L__BB0_13;
	sub.s32 	%r69, %r11, %r10;
	add.s32 	%r70, %r12, %r8;
	add.s32 	%r71, %r70, %r69;
	shl.b32 	%r72, %r71, 2;
	add.s32 	%r74, %r25, %r72;
	ld.shared.f32 	%f38, [%r74];
	shl.b32 	%r75, %r10, 2;
	add.s32 	%r76, %r13, %r75;
	ld.shared.f32 	%f39, [%r76];
	add.f32 	%f40, %f38, %f39;
	shl.b32 	%r77, %r3, 12;
	add.s32 	%r78, %r20, -1;
	mul.wide.u32 	%rd52, %r78, 64;
	add.s32 	%r79, %r77, %r9;
	cvt.u64.u32 	%rd53, %r79;
	add.s64 	%rd54, %rd52, %rd53;
	shl.b64 	%rd55, %rd54, 2;
	add.s64 	%rd56, %rd2, %rd55;
	ld.global.f32 	%f41, [%rd56];
	add.f32 	%f42, %f40, %f41;
	shl.b32 	%r80, %r20, 6;
	cvt.u64.u32 	%rd57, %r77;
	add.s64 	%rd58, %rd3, %rd57;
	shl.b64 	%rd59, %rd58, 2;
	add.s64 	%rd60, %rd2, %rd59;
	ld.global.f32 	%f43, [%rd60+256];
	add.f32 	%f44, %f42, %f43;
	add.s32 	%r81, %r77, %r80;
	add.s32 	%r82, %r81, %r15;
	mul.wide.u32 	%rd61, %r82, 4;
	add.s64 	%rd62, %rd2, %rd61;
	ld.global.f32 	%f45, [%rd62];
	add.f32 	%f46, %f44, %f45;
	add.s32 	%r83, %r9, %r81;
	mul.wide.u32 	%rd63, %r83, 4;
	add.s64 	%rd64, %rd2, %rd63;
	ld.global.f32 	%f47, [%rd64+4];
	add.f32 	%f48, %f46, %f47;
	mul.f32 	%f49, %f48, 0f3F4CCCCD;
	add.s64 	%rd65, %rd1, %rd63;
	st.global.f32 	[%rd65], %f49;
	bra.uni 	$L__BB0_18;
$L__BB0_13:
	@%p35 bra 	$L__BB0_15;
	shl.b32 	%r53, %r14, 12;
	shl.b32 	%r54, %r20, 6;
	add.s32 	%r55, %r54, %r9;
	add.s32 	%r56, %r55, %r53;
	mul.wide.u32 	%rd41, %r56, 4;
	add.s64 	%rd42, %rd2, %rd41;
	ld.global.f32 	%f26, [%rd42];
	shl.b32 	%r57, %r3, 12;
	cvt.u64.u32 	%rd43, %r57;
	add.s64 	%rd44, %rd3, %rd43;
	shl.b64 	%rd45, %rd44, 2;
	add.s64 	%rd46, %rd2, %rd45;
	ld.global.f32 	%f27, [%rd46+16384];
	add.f32 	%f28, %f26, %f27;
	sub.s32 	%r58, %r12, %r7;
	add.s32 	%r59, %r58, %r8;
	add.s32 	%r60, %r59, %r11;
	shl.b32 	%r61, %r60, 2;
	add.s32 	%r63, %r25, %r61;
	ld.shared.f32 	%f29, [%r63];
	add.f32 	%f30, %f28, %f29;
	shl.b32 	%r64, %r7, 2;
	add.s32 	%r65, %r13, %r64;
	ld.shared.f32 	%f31, [%r65];
	add.f32 	%f32, %f30, %f31;
	add.s32 	%r66, %r57, %r54;
	add.s32 	%r67, %r66, %r15;
	mul.wide.u32 	%rd47, %r67, 4;
	add.s64 	%rd48, %rd2, %rd47;
	ld.global.f32 	%f33, [%rd48];
	add.f32 	%f34, %f32, %f33;
	add.s32 	%r68, %r9, %r66;
	mul.wide.u32 	%rd49, %r68, 4;
	add.s64 	%rd50, %rd2, %rd49;
	ld.global.f32 	%f35, [%rd50+4];
	add.f32 	%f36, %f34, %f35;
	mul.f32 	%f37, %f36, 0f3F4CCCCD;
	add.s64 	%rd51, %rd1, %rd49;
	st.global.f32 	[%rd51], %f37;
	bra.uni 	$L__BB0_18;
$L__BB0_15:
	setp.ge.u32 	%p40, %r8, %r16;
	setp.eq.s32 	%p41, %r8, 0;
	or.pred  	%p42, %p41, %p40;
	@%p42 bra 	$L__BB0_17;
	shl.b32 	%r45, %r14, 12;
	shl.b32 	%r46, %r20, 6;
	add.s32 	%r47, %r46, %r9;
	add.s32 	%r48, %r47, %r45;
	mul.wide.u32 	%rd28, %r48, 4;
	add.s64 	%rd29, %rd2, %rd28;
	ld.global.f32 	%f14, [%rd29];
	shl.b32 	%r49, %r3, 12;
	cvt.u64.u32 	%rd30, %r49;
	add.s64 	%rd31, %rd3, %rd30;
	shl.b64 	%rd32, %rd31, 2;
	add.s64 	%rd33, %rd2, %rd32;
	ld.global.f32 	%f15, [%rd33+16384];
	add.f32 	%f16, %f14, %f15;
	add.s32 	%r50, %r20, -1;
	mul.wide.u32 	%rd34, %r50, 64;
	add.s32 	%r51, %r49, %r9;
	cvt.u64.u32 	%rd35, %r51;
	add.s64 	%rd36, %rd34, %rd35;
	shl.b64 	%rd37, %rd36, 2;
	add.s64 	%rd38, %rd2, %rd37;
	ld.global.f32 	%f17, [%rd38];
	add.f32 	%f18, %f16, %f17;
	ld.global.f32 	%f19, [%rd33+256];
	add.f32 	%f20, %f18, %f19;
	ld.shared.f32 	%f21, [%r13+-4];
	add.f32 	%f22, %f20, %f21;
	ld.shared.f32 	%f23, [%r13+4];
	add.f32 	%f24, %f22, %f23;
	mul.f32 	%f25, %f24, 0f3F4CCCCD;
	add.s32 	%r52, %r48, 4096;
	mul.wide.u32 	%rd39, %r52, 4;
	add.s64 	%rd40, %rd1, %rd39;
	st.global.f32 	[%rd40], %f25;
	bra.uni 	$L__BB0_18;
$L__BB0_17:
	shl.b32 	%r35, %r14, 12;
	shl.b32 	%r36, %r20, 6;
	add.s32 	%r37, %r36, %r9;
	add.s32 	%r38, %r37, %r35;
	mul.wide.u32 	%rd12, %r38, 4;
	add.s64 	%rd13, %rd2, %rd12;
	ld.global.f32 	%f2, [%rd13];
	shl.b32 	%r39, %r3, 12;
	cvt.u64.u32 	%rd14, %r39;
	add.s64 	%rd15, %rd3, %rd14;
	shl.b64 	%rd16, %rd15, 2;
	add.s64 	%rd17, %rd2, %rd16;
	ld.global.f32 	%f3, [%rd17+16384];
	add.f32 	%f4, %f2, %f3;
	add.s32 	%r40, %r20, -1;
	mul.wide.u32 	%rd18, %r40, 64;
	add.s32 	%r41, %r39, %r9;
	cvt.u64.u32 	%rd19, %r41;
	add.s64 	%rd20, %rd18, %rd19;
	shl.b64 	%rd21, %rd20, 2;
	add.s64 	%rd22, %rd2, %rd21;
	ld.global.f32 	%f5, [%rd22];
	add.f32 	%f6, %f4, %f5;
	ld.global.f32 	%f7, [%rd17+256];
	add.f32 	%f8, %f6, %f7;
	add.s32 	%r42, %r39, %r36;
	add.s32 	%r43, %r42, %r15;
	mul.wide.u32 	%rd23, %r43, 4;
	add.s64 	%rd24, %rd2, %rd23;
	ld.global.f32 	%f9, [%rd24];
	add.f32 	%f10, %f8, %f9;
	add.s32 	%r44, %r9, %r42;
	mul.wide.u32 	%rd25, %r44, 4;
	add.s64 	%rd26, %rd2, %rd25;
	ld.global.f32 	%f11, [%rd26+4];
	add.f32 	%f12, %f10, %f11;
	mul.f32 	%f13, %f12, 0f3F4CCCCD;
	add.s64 	%rd27, %rd1, %rd25;
	st.global.f32 	[%rd27], %f13;
$L__BB0_18:
	ret;

}


// ===== COMPILED SASS (sm_100) =====

	.target	sm_100

	.elftype	@"ET_EXEC"


//--------------------- .note.nv.tkinfo           --------------------------
	.section	.note.nv.tkinfo,"",@"SHT_NOTE"
	.sectionflags	@"SHF_NOTE_NV_TKINFO"
	.tkinfo
        /*0018*/ 	.word	0x00000002
        /*0030*/ 	.string	""
        /*0030*/ 	.string	"ptxas"
        /*0030*/ 	.string	"Cuda compilation tools, release 13.0, V13.0.88"
        /*0030*/ 	.string	"Build cuda_13.0.r13.0/compiler.36424714_0"
        /*0030*/ 	.string	"-arch sm_100 -m 64 "



//--------------------- .note.nv.cuinfo           --------------------------
	.section	.note.nv.cuinfo,"",@"SHT_NOTE"
	.sectionflags	@"SHF_NOTE_NV_CUINFO"
        /*0018*/ 	.short	0x0002
        /*001a*/ 	.short	0x0064
        /*001c*/ 	.short	0x0082
	.zero		2


//--------------------- .nv.info                  --------------------------
	.section	.nv.info,"",@"SHT_CUDA_INFO"
	.align	4


	//----- nvinfo : EIATTR_REGCOUNT
	.align		4
        /*0000*/ 	.byte	0x04, 0x2f
        /*0002*/ 	.short	(.L_1 - .L_0)
	.align		4
.L_0:
        /*0004*/ 	.word	index@(_Z6kernelPKfPf)
        /*0008*/ 	.word	0x00000016


	//----- nvinfo : EIATTR_FRAME_SIZE
	.align		4
.L_1:
        /*000c*/ 	.byte	0x04, 0x11
        /*000e*/ 	.short	(.L_3 - .L_2)
	.align		4
.L_2:
        /*0010*/ 	.word	index@(_Z6kernelPKfPf)
        /*0014*/ 	.word	0x00000000


	//----- nvinfo : EIATTR_MIN_STACK_SIZE
	.align		4
.L_3:
        /*0018*/ 	.byte	0x04, 0x12
        /*001a*/ 	.short	(.L_5 - .L_4)
	.align		4
.L_4:
        /*001c*/ 	.word	index@(_Z6kernelPKfPf)
        /*0020*/ 	.word	0x00000000
.L_5:


//--------------------- .nv.compat                --------------------------
	.section	.nv.compat,"",@"SHT_CUDA_COMPAT_INFO"
	.align	4
        /*0000*/ 	.byte	0x02, 0x09, 0x00, 0x00, 0x02, 0x02, 0x01, 0x00, 0x02, 0x05, 0x05, 0x00, 0x03, 0x07, 0x01, 0x01
        /*0010*/ 	.byte	0x02, 0x03, 0x00, 0x00, 0x02, 0x06, 0x01, 0x00, 0x04, 0x0b, 0x08, 0x00, 0x09, 0x00, 0x00, 0x00
        /*0020*/ 	.byte	0x00, 0x00, 0x00, 0x00


//--------------------- .nv.info._Z6kernelPKfPf   --------------------------
	.section	.nv.info._Z6kernelPKfPf,"",@"SHT_CUDA_INFO"
	.sectionflags	@""
	.align	4


	//----- nvinfo : EIATTR_CUDA_API_VERSION
	.align		4
        /*0000*/ 	.byte	0x04, 0x37
        /*0002*/ 	.short	(.L_7 - .L_6)
.L_6:
        /*0004*/ 	.word	0x00000082


	//----- nvinfo : EIATTR_KPARAM_INFO
	.align		4
.L_7:
        /*0008*/ 	.byte	0x04, 0x17
        /*000a*/ 	.short	(.L_9 - .L_8)
.L_8:
        /*000c*/ 	.word	0x00000000
        /*0010*/ 	.short	0x0001
        /*0012*/ 	.short	0x0008
        /*0014*/ 	.byte	0x00, 0xf5, 0x21, 0x00


	//----- nvinfo : EIATTR_KPARAM_INFO
	.align		4
.L_9:
        /*0018*/ 	.byte	0x04, 0x17
        /*001a*/ 	.short	(.L_11 - .L_10)
.L_10:
        /*001c*/ 	.word	0x00000000
        /*0020*/ 	.short	0x0000
        /*0022*/ 	.short	0x0000
        /*0024*/ 	.byte	0x00, 0xf5, 0x21, 0x00


	//----- nvinfo : EIATTR_SPARSE_MMA_MASK
	.align		4
.L_11:
        /*0028*/ 	.byte	0x03, 0x50
        /*002a*/ 	.short	0x0000


	//----- nvinfo : EIATTR_MAXREG_COUNT
	.align		4
        /*002c*/ 	.byte	0x03, 0x1b
        /*002e*/ 	.short	0x00ff


	//----- nvinfo : EIATTR_NUM_BARRIERS
	.align		4
        /*0030*/ 	.byte	0x02, 0x4c
        /*0032*/ 	.byte	0x01
	.zero		1


	//----- nvinfo : EIATTR_MERCURY_ISA_VERSION
	.align		4
        /*0034*/ 	.byte	0x03, 0x5f
        /*0036*/ 	.short	0x0101


	//----- nvinfo : EIATTR_VRC_CTA_INIT_COUNT
	.align		4
        /*0038*/ 	.byte	0x02, 0x4a
	.zero		1
	.zero		1


	//----- nvinfo : EIATTR_EXIT_INSTR_OFFSETS
	.align		4
        /*003c*/ 	.byte	0x04, 0x1c
        /*003e*/ 	.short	(.L_13 - .L_12)


	//   ....[0]....
.L_12:
        /*0040*/ 	.word	0x00000250


	//   ....[1]....
        /*0044*/ 	.word	0x00000490


	//   ....[2]....
        /*0048*/ 	.word	0x000006b0


	//   ....[3]....
        /*004c*/ 	.word	0x000008e0


	//   ....[4]....
        /*0050*/ 	.word	0x00000b00


	//   ....[5]....
        /*0054*/ 	.word	0x00000d60


	//   ....[6]....
        /*0058*/ 	.word	0x00000f90


	//   ....[7]....
        /*005c*/ 	.word	0x000011c0


	//   ....[8]....
        /*0060*/ 	.word	0x00001400


	//----- nvinfo : EIATTR_CRS_STACK_SIZE
	.align		4
.L_13:
        /*0064*/ 	.byte	0x04, 0x1e
        /*0066*/ 	.short	(.L_15 - .L_14)
.L_14:
        /*0068*/ 	.word	0x00000000


	//----- nvinfo : EIATTR_CBANK_PARAM_SIZE
	.align		4
.L_15:
        /*006c*/ 	.byte	0x03, 0x19
        /*006e*/ 	.short	0x0010


	//----- nvinfo : EIATTR_PARAM_CBANK
	.align		4
        /*0070*/ 	.byte	0x04, 0x0a
        /*0072*/ 	.short	(.L_17 - .L_16)
	.align		4
.L_16:
        /*0074*/ 	.word	index@(.nv.constant0._Z6kernelPKfPf)
        /*0078*/ 	.short	0x0380
        /*007a*/ 	.short	0x0010


	//----- nvinfo : EIATTR_SW_WAR
	.align		4
.L_17:
        /*007c*/ 	.byte	0x04, 0x36
        /*007e*/ 	.short	(.L_19 - .L_18)
.L_18:
        /*0080*/ 	.word	0x00000008
.L_19:


//--------------------- .nv.callgraph             --------------------------
	.section	.nv.callgraph,"",@"SHT_CUDA_CALLGRAPH"
	.align	4
	.sectionentsize	8
	.align		4
        /*0000*/ 	.word	0x00000000
	.align		4
        /*0004*/ 	.word	0xffffffff
	.align		4
        /*0008*/ 	.word	0x00000000
	.align		4
        /*000c*/ 	.word	0xfffffffe
	.align		4
        /*0010*/ 	.word	0x00000000
	.align		4
        /*0014*/ 	.word	0xfffffffd
	.align		4
        /*0018*/ 	.word	0x00000000
	.align		4
        /*001c*/ 	.word	0xfffffffc


//--------------------- .text._Z6kernelPKfPf      --------------------------
	.section	.text._Z6kernelPKfPf,"ax",@progbits
	.align	128
        .global         _Z6kernelPKfPf
        .type           _Z6kernelPKfPf,@function
        .size           _Z6kernelPKfPf,(.L_x_8 - _Z6kernelPKfPf)
        .other          _Z6kernelPKfPf,@"STO_CUDA_ENTRY STV_DEFAULT"
_Z6kernelPKfPf:
.text._Z6kernelPKfPf:
[----:B------:R-:W-:Y:S01]  /*0000*/  LDC R1, c[0x0][0x37c] ;  /* 0x0000df00ff017b82 */ /* 0x000fe20000000800 */
[----:B------:R-:W0:Y:S01]  /*0010*/  S2R R9, SR_TID.Z ;  /* 0x0000000000097919 */ /* 0x000e220000002300 */
[----:B------:R-:W1:Y:S06]  /*0020*/  LDCU UR6, c[0x0][0x360] ;  /* 0x00006c00ff0677ac */ /* 0x000e6c0008000800 */
[----:B------:R-:W2:Y:S01]  /*0030*/  LDC R18, c[0x0][0x364] ;  /* 0x0000d900ff127b82 */ /* 0x000ea20000000800 */
[----:B------:R-:W-:Y:S01]  /*0040*/  HFMA2 R3, -RZ, RZ, 0, 0 ;  /* 0x00000000ff037431 */ /* 0x000fe200000001ff */
[----:B------:R-:W2:Y:S01]  /*0050*/  S2R R19, SR_TID.Y ;  /* 0x0000000000137919 */ /* 0x000ea20000002200 */
[----:B------:R-:W3:Y:S01]  /*0060*/  LDCU.64 UR10, c[0x0][0x380] ;  /* 0x00007000ff0a77ac */ /* 0x000ee20008000a00 */
[----:B------:R-:W1:Y:S01]  /*0070*/  S2R R17, SR_CTAID.X ;  /* 0x0000000000117919 */ /* 0x000e620000002500 */
[----:B------:R-:W4:Y:S03]  /*0080*/  LDCU.64 UR8, c[0x0][0x358] ;  /* 0x00006b00ff0877ac */ /* 0x000f260008000a00 */
[----:B------:R-:W0:Y:S01]  /*0090*/  S2UR UR5, SR_CTAID.Z ;  /* 0x00000000000579c3 */ /* 0x000e220000002700 */
[----:B------:R-:W1:Y:S07]  /*00a0*/  S2R R16, SR_TID.X ;  /* 0x0000000000107919 */ /* 0x000e6e0000002100 */
[----:B------:R-:W0:Y:S08]  /*00b0*/  LDC R15, c[0x0][0x368] ;  /* 0x0000da00ff0f7b82 */ /* 0x000e300000000800 */
[----:B------:R-:W2:Y:S01]  /*00c0*/  S2UR UR4, SR_CTAID.Y ;  /* 0x00000000000479c3 */ /* 0x000ea20000002600 */
[----:B0-----:R-:W-:-:S02]  /*00d0*/  IMAD R2, R15, UR5, R9 ;  /* 0x000000050f027c24 */ /* 0x001fc4000f8e0209 */
[----:B-1----:R-:W-:Y:S02]  /*00e0*/  IMAD R17, R17, UR6, R16 ;  /* 0x0000000611117c24 */ /* 0x002fe4000f8e0210 */
[----:B--2---:R-:W-:-:S04]  /*00f0*/  IMAD R7, R18, UR4, R19 ;  /* 0x0000000412077c24 */ /* 0x004fc8000f8e0213 */
[----:B------:R-:W-:-:S04]  /*0100*/  IMAD.WIDE.U32 R4, R7, 0x40, R2 ;  /* 0x0000004007047825 */ /* 0x000fc800078e0002 */
[----:B------:R-:W-:-:S03]  /*0110*/  IMAD.WIDE R12, R17, 0x1000, R4 ;  /* 0x00001000110c7825 */ /* 0x000fc600078e0204 */
[----:B---3--:R-:W-:-:S04]  /*0120*/  LEA R10, P0, R12, UR10, 0x2 ;  /* 0x0000000a0c0a7c11 */ /* 0x008fc8000f8010ff */
[----:B------:R-:W-:-:S06]  /*0130*/  LEA.HI.X R11, R12, UR11, R13, 0x2, P0 ;  /* 0x0000000b0c0b7c11 */ /* 0x000fcc00080f140d */
[----:B----4-:R-:W2:Y:S01]  /*0140*/  LDG.E R11, desc[UR8][R10.64] ;  /* 0x000000080a0b7981 */ /* 0x010ea2000c1e1900 */
[----:B------:R-:W0:Y:S01]  /*0150*/  S2UR UR5, SR_CgaCtaId ;  /* 0x00000000000579c3 */ /* 0x000e220000008800 */
[-C--:B------:R-:W-:Y:S01]  /*0160*/  IMAD R13, R18, R15.reuse, RZ ;  /* 0x0000000f120d7224 */ /* 0x080fe200078e02ff */
[----:B------:R-:W-:Y:S01]  /*0170*/  UMOV UR4, 0x400 ;  /* 0x0000040000047882 */ /* 0x000fe20000000000 */
[----:B------:R-:W-:Y:S01]  /*0180*/  IMAD R8, R19, R15, RZ ;  /* 0x0000000f13087224 */ /* 0x000fe200078e02ff */
[----:B------:R-:W-:Y:S01]  /*0190*/  ISETP.GT.U32.AND P0, PT, R7, 0x3e, PT ;  /* 0x0000003e0700780c */ /* 0x000fe20003f04070 */
[----:B------:R-:W-:Y:S01]  /*01a0*/  IMAD R6, R13, R16, RZ ;  /* 0x000000100d067224 */ /* 0x000fe200078e02ff */
[----:B------:R-:W-:Y:S01]  /*01b0*/  IADD3 R12, PT, PT, R2, -0x1, RZ ;  /* 0xffffffff020c7810 */ /* 0x000fe20007ffe0ff */
[----:B------:R-:W-:-:S03]  /*01c0*/  VIADD R14, R17, 0xffffffff ;  /* 0xffffffff110e7836 */ /* 0x000fc60000000000 */
[----:B------:R-:W-:Y:S02]  /*01d0*/  IADD3 R0, PT, PT, R9, R6, R8 ;  /* 0x0000000609007210 */ /* 0x000fe40007ffe008 */
[----:B------:R-:W-:-:S04]  /*01e0*/  ISETP.GT.U32.OR P0, PT, R14, 0x3d, P0 ;  /* 0x0000003d0e00780c */ /* 0x000fc80000704470 */
[----:B------:R-:W-:-:S04]  /*01f0*/  ISETP.EQ.OR P0, PT, R7, RZ, P0 ;  /* 0x000000ff0700720c */ /* 0x000fc80000702670 */
[----:B------:R-:W-:Y:S01]  /*0200*/  ISETP.GT.U32.OR P0, PT, R12, 0x3d, P0 ;  /* 0x0000003d0c00780c */ /* 0x000fe20000704470 */
[----:B0-----:R-:W-:-:S06]  /*0210*/  ULEA UR4, UR5, UR4, 0x18 ;  /* 0x0000000405047291 */ /* 0x001fcc000f8ec0ff */
[----:B------:R-:W-:-:S05]  /*0220*/  LEA R0, R0, UR4, 0x2 ;  /* 0x0000000400007c11 */ /* 0x000fca000f8e10ff */
[----:B--2---:R0:W-:Y:S01]  /*0230*/  STS [R0], R11 ;  /* 0x0000000b00007388 */ /* 0x0041e20000000800 */
[----:B------:R-:W-:Y:S06]  /*0240*/  BAR.SYNC.DEFER_BLOCKING 0x0 ;  /* 0x0000000000007b1d */ /* 0x000fec0000010000 */
[----:B------:R-:W-:Y:S05]  /*0250*/  @P0 EXIT ;  /* 0x000000000000094d */ /* 0x000fea0003800000 */
[----:B------:R-:W-:-:S06]  /*0260*/  UIADD3 UR5, UPT, UPT, UR6, -0x1, URZ ;  /* 0xffffffff06057890 */ /* 0x000fcc000fffe0ff */
[----:B------:R-:W-:-:S04]  /*0270*/  ISETP.GE.U32.AND P0, PT, R16, UR5, PT ;  /* 0x0000000510007c0c */ /* 0x000fc8000bf06070 */
[----:B------:R-:W-:-:S04]  /*0280*/  ISETP.NE.AND P0, PT, R16, RZ, !P0 ;  /* 0x000000ff1000720c */ /* 0x000fc80004705270 */
[----:B------:R-:W-:-:S13]  /*0290*/  ISETP.NE.AND P1, PT, R19, RZ, P0 ;  /* 0x000000ff1300720c */ /* 0x000fda0000725270 */
[----:B------:R-:W-:-:S05]  /*02a0*/  @P1 VIADD R10, R18, 0xffffffff ;  /* 0xffffffff120a1836 */ /* 0x000fca0000000000 */
[----:B------:R-:W-:Y:S02]  /*02b0*/  ISETP.LT.U32.AND P2, PT, R19, R10, P1 ;  /* 0x0000000a1300720c */ /* 0x000fe40000f41070 */
[----:B------:R-:W-:Y:S02]  /*02c0*/  IADD3 R10, PT, PT, R15, -0x1, RZ ;  /* 0xffffffff0f0a7810 */ /* 0x000fe40007ffe0ff */
[----:B------:R-:W-:-:S04]  /*02d0*/  ISETP.EQ.OR P2, PT, R9, RZ, !P2 ;  /* 0x000000ff0900720c */ /* 0x000fc80005742670 */
[----:B------:R-:W-:-:S13]  /*02e0*/  ISETP.GE.U32.OR P2, PT, R9, R10, P2 ;  /* 0x0000000a0900720c */ /* 0x000fda0001746470 */
[----:B------:R-:W-:Y:S05]  /*02f0*/  @P2 BRA `(.L_x_0) ;  /* 0x0000000000682947 */ /* 0x000fea0003800000 */
[C---:B------:R-:W-:Y:S01]  /*0300*/  IMAD.IADD R3, R6.reuse, 0x1, -R13 ;  /* 0x0000000106037824 */ /* 0x040fe200078e0a0d */
[----:B------:R-:W-:Y:S01]  /*0310*/  IADD3 R5, PT, PT, R9, R8, -R15 ;  /* 0x0000000809057210 */ /* 0x000fe20007ffe80f */
[----:B0-----:R-:W-:Y:S01]  /*0320*/  LDS R11, [R0+-0x4] ;  /* 0xfffffc00000b7984 */ /* 0x001fe20000000800 */
[----:B------:R-:W-:Y:S01]  /*0330*/  LEA R13, R13, R0, 0x2 ;  /* 0x000000000d0d7211 */ /* 0x000fe200078e10ff */
[----:B------:R-:W-:Y:S01]  /*0340*/  IMAD R2, R7, 0x40, R2 ;  /* 0x0000004007027824 */ /* 0x000fe200078e0202 */
[----:B------:R-:W-:Y:S01]  /*0350*/  IADD3 R3, PT, PT, R3, R8, R9 ;  /* 0x0000000803037210 */ /* 0x000fe20007ffe009 */
[----:B------:R-:W-:Y:S01]  /*0360*/  IMAD.IADD R5, R6, 0x1, R5 ;  /* 0x0000000106057824 */ /* 0x000fe200078e0205 */
[----:B------:R-:W-:Y:S01]  /*0370*/  LEA R15, R15, R0, 0x2 ;  /* 0x000000000f0f7211 */ /* 0x000fe200078e10ff */
[----:B------:R-:W-:Y:S01]  /*0380*/  LDS R6, [R13] ;  /* 0x000000000d067984 */ /* 0x000fe20000000800 */
[----:B------:R-:W-:Y:S02]  /*0390*/  LEA R3, R3, UR4, 0x2 ;  /* 0x0000000403037c11 */ /* 0x000fe4000f8e10ff */
[----:B------:R-:W-:Y:S01]  /*03a0*/  LEA R8, R5, UR4, 0x2 ;  /* 0x0000000405087c11 */ /* 0x000fe2000f8e10ff */
[----:B------:R-:W-:Y:S01]  /*03b0*/  LDS R19, [R0+0x4] ;  /* 0x0000040000137984 */ /* 0x000fe20000000800 */
[----:B------:R-:W0:Y:S01]  /*03c0*/  LDC.64 R4, c[0x0][0x388] ;  /* 0x0000e200ff047b82 */ /* 0x000e220000000a00 */
[----:B------:R-:W-:-:S02]  /*03d0*/  LEA R17, R17, R2, 0xc ;  /* 0x0000000211117211 */ /* 0x000fc400078e60ff */
[----:B------:R-:W1:Y:S04]  /*03e0*/  LDS R3, [R3] ;  /* 0x0000000003037984 */ /* 0x000e680000000800 */
[----:B------:R-:W2:Y:S04]  /*03f0*/  LDS R9, [R8] ;  /* 0x0000000008097984 */ /* 0x000ea80000000800 */
[----:B------:R-:W3:Y:S01]  /*0400*/  LDS R15, [R15] ;  /* 0x000000000f0f7984 */ /* 0x000ee20000000800 */
[----:B0-----:R-:W-:-:S04]  /*0410*/  IMAD.WIDE.U32 R4, R17, 0x4, R4 ;  /* 0x0000000411047825 */ /* 0x001fc800078e0004 */
[----:B-1----:R-:W-:-:S04]  /*0420*/  FADD R6, R3, R6 ;  /* 0x0000000603067221 */ /* 0x002fc80000000000 */
[----:B--2---:R-:W-:-:S04]  /*0430*/  FADD R6, R6, R9 ;  /* 0x0000000906067221 */ /* 0x004fc80000000000 */
[----:B---3--:R-:W-:-:S04]  /*0440*/  FADD R6, R6, R15 ;  /* 0x0000000f06067221 */ /* 0x008fc80000000000 */
[----:B------:R-:W-:-:S04]  /*0450*/  FADD R6, R6, R11 ;  /* 0x0000000b06067221 */ /* 0x000fc80000000000 */
[----:B------:R-:W-:-:S04]  /*0460*/  FADD R6, R6, R19 ;  /* 0x0000001306067221 */ /* 0x000fc80000000000 */
[----:B------:R-:W-:-:S05]  /*0470*/  FMUL R3, R6, 0.80000001192092895508 ;  /* 0x3f4ccccd06037820 */ /* 0x000fca0000400000 */
[----:B------:R-:W-:Y:S01]  /*0480*/  STG.E desc[UR8][R4.64], R3 ;  /* 0x0000000304007986 */ /* 0x000fe2000c101908 */
[----:B------:R-:W-:Y:S05]  /*0490*/  EXIT ;  /* 0x000000000000794d */ /* 0x000fea0003800000 */
.L_x_0:
[----:B------:R-:W-:-:S05]  /*04a0*/  VIADD R18, R18, 0xffffffff ;  /* 0xffffffff12127836 */ /* 0x000fca0000000000 */
[----:B------:R-:W-:-:S13]  /*04b0*/  ISETP.GE.U32.OR P1, PT, R19, R18, !P1 ;  /* 0x000000121300720c */ /* 0x000fda0004f26470 */
[----:B------:R-:W-:Y:S05]  /*04c0*/  @P1 BRA `(.L_x_1) ;  /* 0x00000000007c1947 */ /* 0x000fea0003800000 */
[----:B------:R-:W1:Y:S01]  /*04d0*/  LDC.64 R4, c[0x0][0x380] ;  /* 0x0000e000ff047b82 */ /* 0x000e620000000a00 */
[----:B------:R-:W-:-:S05]  /*04e0*/  LEA R3, R17, R7, 0x6 ;  /* 0x0000000711037211 */ /* 0x000fca00078e30ff */
[----:B------:R-:W-:-:S05]  /*04f0*/  IMAD.SHL.U32 R3, R3, 0x40, RZ ;  /* 0x0000004003037824 */ /* 0x000fca00078e00ff */
[----:B0-----:R-:W-:Y:S01]  /*0500*/  IADD3 R11, PT, PT, R12, R3, RZ ;  /* 0x000000030c0b7210 */ /* 0x001fe20007ffe0ff */
[----:B------:R-:W-:-:S04]  /*0510*/  IMAD.IADD R3, R2, 0x1, R3 ;  /* 0x0000000102037824 */ /* 0x000fc800078e0203 */
[----:B-1----:R-:W-:-:S04]  /*0520*/  IMAD.WIDE.U32 R10, R11, 0x4, R4 ;  /* 0x000000040b0a7825 */ /* 0x002fc800078e0004 */
[----:B------:R-:W-:Y:S02]  /*0530*/  IMAD.WIDE.U32 R4, R3, 0x4, R4 ;  /* 0x0000000403047825 */ /* 0x000fe400078e0004 */
[----:B------:R-:W2:Y:S04]  /*0540*/  LDG.E R10, desc[UR8][R10.64] ;  /* 0x000000080a0a7981 */ /* 0x000ea8000c1e1900 */
[----:B------:R0:W3:Y:S01]  /*0550*/  LDG.E R7, desc[UR8][R4.64+0x4] ;  /* 0x0000040804077981 */ /* 0x0000e2000c1e1900 */
[C---:B------:R-:W-:Y:S01]  /*0560*/  IADD3 R2, PT, PT, -R13.reuse, R6, RZ ;  /* 0x000000060d027210 */ /* 0x040fe20007ffe1ff */
[--C-:B------:R-:W-:Y:S01]  /*0570*/  IMAD R13, R13, 0x4, R0.reuse ;  /* 0x000000040d0d7824 */ /* 0x100fe200078e0200 */
[-C--:B------:R-:W-:Y:S01]  /*0580*/  IADD3 R17, PT, PT, R9, R8.reuse, -R15 ;  /* 0x0000000809117210 */ /* 0x080fe20007ffe80f */
[----:B------:R-:W-:Y:S01]  /*0590*/  IMAD R15, R15, 0x4, R0 ;  /* 0x000000040f0f7824 */ /* 0x000fe200078e0200 */
[----:B------:R-:W-:-:S02]  /*05a0*/  IADD3 R2, PT, PT, R2, R8, R9 ;  /* 0x0000000802027210 */ /* 0x000fc40007ffe009 */
[----:B------:R-:W-:Y:S01]  /*05b0*/  IADD3 R17, PT, PT, R6, R17, RZ ;  /* 0x0000001106117210 */ /* 0x000fe20007ffe0ff */
[----:B------:R-:W-:Y:S01]  /*05c0*/  LDS R13, [R13] ;  /* 0x000000000d0d7984 */ /* 0x000fe20000000800 */
[----:B------:R-:W-:Y:S01]  /*05d0*/  LEA R6, R2, UR4, 0x2 ;  /* 0x0000000402067c11 */ /* 0x000fe2000f8e10ff */
[----:B0-----:R-:W0:Y:S01]  /*05e0*/  LDC.64 R4, c[0x0][0x388] ;  /* 0x0000e200ff047b82 */ /* 0x001e220000000a00 */
[----:B------:R-:W-:Y:S01]  /*05f0*/  LEA R17, R17, UR4, 0x2 ;  /* 0x0000000411117c11 */ /* 0x000fe2000f8e10ff */
[----:B------:R-:W-:Y:S04]  /*0600*/  LDS R15, [R15] ;  /* 0x000000000f0f7984 */ /* 0x000fe80000000800 */
[----:B------:R-:W1:Y:S04]  /*0610*/  LDS R6, [R6] ;  /* 0x0000000006067984 */ /* 0x000e680000000800 */
[----:B------:R-:W4:Y:S01]  /*0620*/  LDS R17, [R17] ;  /* 0x0000000011117984 */ /* 0x000f220000000800 */
[----:B0-----:R-:W-:-:S04]  /*0630*/  IMAD.WIDE.U32 R2, R3, 0x4, R4 ;  /* 0x0000000403027825 */ /* 0x001fc800078e0004 */
[----:B-1----:R-:W-:-:S04]  /*0640*/  FADD R0, R6, R13 ;  /* 0x0000000d06007221 */ /* 0x002fc80000000000 */
[----:B----4-:R-:W-:-:S04]  /*0650*/  FADD R0, R0, R17 ;  /* 0x0000001100007221 */ /* 0x010fc80000000000 */
[----:B------:R-:W-:-:S04]  /*0660*/  FADD R9, R0, R15 ;  /* 0x0000000f00097221 */ /* 0x000fc80000000000 */
[----:B--2---:R-:W-:-:S04]  /*0670*/  FADD R10, R9, R10 ;  /* 0x0000000a090a7221 */ /* 0x004fc80000000000 */
[----:B---3--:R-:W-:-:S04]  /*0680*/  FADD R7, R10, R7 ;  /* 0x000000070a077221 */ /* 0x008fc80000000000 */
[----:B------:R-:W-:-:S05]  /*0690*/  FMUL R7, R7, 0.80000001192092895508 ;  /* 0x3f4ccccd07077820 */ /* 0x000fca0000400000 */
[----:B------:R-:W-:Y:S01]  /*06a0*/  STG.E desc[UR8][R2.64], R7 ;  /* 0x0000000702007986 */ /* 0x000fe2000c101908 */
[----:B------:R-:W-:Y:S05]  /*06b0*/  EXIT ;  /* 0x000000000000794d */ /* 0x000fea0003800000 */
.L_x_1:
[----:B------:R-:W-:-:S04]  /*06c0*/  ISETP.EQ.OR P1, PT, R9, RZ, !P0 ;  /* 0x000000ff0900720c */ /* 0x000fc80004722670 */
[----:B------:R-:W-:-:S13]  /*06d0*/  ISETP.GE.U32.OR P1, PT, R9, R10, P1 ;  /* 0x0000000a0900720c */ /* 0x000fda0000f26470 */
[----:B------:R-:W-:Y:S05]  /*06e0*/  @P1 BRA `(.L_x_2) ;  /* 0x0000000000801947 */ /* 0x000fea0003800000 */
[----:B------:R-:W-:Y:S01]  /*06f0*/  SHF.L.U32 R17, R17, 0xc, RZ ;  /* 0x0000000c11117819 */ /* 0x000fe200000006ff */
[----:B------:R-:W-:Y:S01]  /*0700*/  IMAD.MOV.U32 R3, RZ, RZ, RZ ;  /* 0x000000ffff037224 */ /* 0x000fe200078e00ff */
[----:B0-----:R-:W-:-:S03]  /*0710*/  IADD3 R11, PT, PT, R7, -0x1, RZ ;  /* 0xffffffff070b7810 */ /* 0x001fc60007ffe0ff */
[----:B------:R-:W-:Y:S01]  /*0720*/  IMAD.IADD R2, R2, 0x1, R17 ;  /* 0x0000000102027824 */ /* 0x000fe200078e0211 */
[----:B------:R-:W-:-:S03]  /*0730*/  IADD3 R17, P1, PT, R4, R17, RZ ;  /* 0x0000001104117210 */ /* 0x000fc60007f3e0ff */
[----:B------:R-:W-:Y:S01]  /*0740*/  IMAD.WIDE.U32 R10, R11, 0x40, R2 ;  /* 0x000000400b0a7825 */ /* 0x000fe200078e0002 */
[----:B------:R-:W-:Y:S02]  /*0750*/  IADD3.X R4, PT, PT, RZ, R5, RZ, P1, !PT ;  /* 0x00000005ff047210 */ /* 0x000fe40000ffe4ff */
[C---:B------:R-:W-:Y:S02]  /*0760*/  LEA R16, P1, R17.reuse, UR10, 0x2 ;  /* 0x0000000a11107c11 */ /* 0x040fe4000f8210ff */
[C---:B------:R-:W-:Y:S02]  /*0770*/  LEA R14, P0, R10.reuse, UR10, 0x2 ;  /* 0x0000000a0a0e7c11 */ /* 0x040fe4000f8010ff */
[----:B------:R-:W-:Y:S02]  /*0780*/  LEA.HI.X R17, R17, UR11, R4, 0x2, P1 ;  /* 0x0000000b11117c11 */ /* 0x000fe400088f1404 */
[----:B------:R-:W-:Y:S01]  /*0790*/  LEA.HI.X R15, R10, UR11, R11, 0x2, P0 ;  /* 0x0000000b0a0f7c11 */ /* 0x000fe200080f140b */
[----:B------:R-:W-:Y:S01]  /*07a0*/  IMAD.IADD R6, R6, 0x1, -R13 ;  /* 0x0000000106067824 */ /* 0x000fe200078e0a0d */
[----:B------:R-:W-:Y:S01]  /*07b0*/  LDS R11, [R0+0x4] ;  /* 0x00000400000b7984 */ /* 0x000fe20000000800 */
[----:B------:R-:W0:Y:S03]  /*07c0*/  LDC.64 R4, c[0x0][0x388] ;  /* 0x0000e200ff047b82 */ /* 0x000e260000000a00 */
[----:B------:R-:W2:Y:S04]  /*07d0*/  LDG.E R14, desc[UR8][R14.64] ;  /* 0x000000080e0e7981 */ /* 0x000ea8000c1e1900 */
[----:B------:R-:W3:Y:S01]  /*07e0*/  LDG.E R17, desc[UR8][R16.64+0x100] ;  /* 0x0001000810117981 */ /* 0x000ee2000c1e1900 */
[----:B------:R-:W-:-:S02]  /*07f0*/  IADD3 R6, PT, PT, R6, R8, R9 ;  /* 0x0000000806067210 */ /* 0x000fc40007ffe009 */
[----:B------:R-:W-:Y:S01]  /*0800*/  LEA R13, R13, R0, 0x2 ;  /* 0x000000000d0d7211 */ /* 0x000fe200078e10ff */
[----:B------:R-:W-:Y:S01]  /*0810*/  LDS R9, [R0+-0x4] ;  /* 0xfffffc0000097984 */ /* 0x000fe20000000800 */
[----:B------:R-:W-:-:S04]  /*0820*/  LEA R6, R6, UR4, 0x2 ;  /* 0x0000000406067c11 */ /* 0x000fc8000f8e10ff */
[----:B------:R-:W-:Y:S04]  /*0830*/  LDS R13, [R13] ;  /* 0x000000000d0d7984 */ /* 0x000fe80000000800 */
[----:B------:R-:W1:Y:S02]  /*0840*/  LDS R6, [R6] ;  /* 0x0000000006067984 */ /* 0x000e640000000800 */
[----:B-1----:R-:W-:-:S04]  /*0850*/  FADD R3, R6, R13 ;  /* 0x0000000d06037221 */ /* 0x002fc80000000000 */
[----:B--2---:R-:W-:Y:S01]  /*0860*/  FADD R14, R3, R14 ;  /* 0x0000000e030e7221 */ /* 0x004fe20000000000 */
[----:B------:R-:W-:-:S03]  /*0870*/  IMAD R3, R7, 0x40, R2 ;  /* 0x0000004007037824 */ /* 0x000fc600078e0202 */
[----:B---3--:R-:W-:Y:S01]  /*0880*/  FADD R14, R14, R17 ;  /* 0x000000110e0e7221 */ /* 0x008fe20000000000 */
[----:B0-----:R-:W-:-:S04]  /*0890*/  IMAD.WIDE.U32 R4, R3, 0x4, R4 ;  /* 0x0000000403047825 */ /* 0x001fc800078e0004 */
[----:B------:R-:W-:-:S04]  /*08a0*/  FADD R14, R9, R14 ;  /* 0x0000000e090e7221 */ /* 0x000fc80000000000 */
[----:B------:R-:W-:-:S04]  /*08b0*/  FADD R14, R11, R14 ;  /* 0x0000000e0b0e7221 */ /* 0x000fc80000000000 */
[----:B------:R-:W-:-:S05]  /*08c0*/  FMUL R3, R14, 0.80000001192092895508 ;  /* 0x3f4ccccd0e037820 */ /* 0x000fca0000400000 */
[----:B------:R-:W-:Y:S01]  /*08d0*/  STG.E desc[UR8][R4.64], R3 ;  /* 0x0000000304007986 */ /* 0x000fe2000c101908 */
[----:B------:R-:W-:Y:S05]  /*08e0*/  EXIT ;  /* 0x000000000000794d */ /* 0x000fea0003800000 */
.L_x_2:
[----:B------:R-:W-:-:S04]  /*08f0*/  ISETP.GE.U32.AND P1, PT, R19, R18, PT ;  /* 0x000000121300720c */ /* 0x000fc80003f26070 */
[----:B------:R-:W-:-:S04]  /*0900*/  ISETP.NE.AND P1, PT, R19, RZ, !P1 ;  /* 0x000000ff1300720c */ /* 0x000fc80004f25270 */
[----:B------:R-:W-:-:S04]  /*0910*/  ISETP.EQ.OR P2, PT, R9, RZ, !P1 ;  /* 0x000000ff0900720c */ /* 0x000fc80004f42670 */
[----:B------:R-:W-:-:S13]  /*0920*/  ISETP.GE.U32.OR P2, PT, R9, R10, P2 ;  /* 0x0000000a0900720c */ /* 0x000fda0001746470 */
[----:B------:R-:W-:Y:S05]  /*0930*/  @P2 BRA `(.L_x_3) ;  /* 0x0000000000742947 */ /* 0x000fea0003800000 */
[----:B0-----:R-:W0:Y:S01]  /*0940*/  LDC.64 R10, c[0x0][0x380] ;  /* 0x0000e000ff0a7b82 */ /* 0x001e220000000a00 */
[----:B------:R-:W-:Y:S01]  /*0950*/  LEA R3, R7, R2, 0x6 ;  /* 0x0000000207037211 */ /* 0x000fe200078e30ff */
[----:B------:R-:W-:Y:S01]  /*0960*/  LDS R13, [R0+-0x4] ;  /* 0xfffffc00000d7984 */ /* 0x000fe20000000800 */
[----:B------:R-:W-:-:S03]  /*0970*/  LEA R17, P0, R17, R4, 0xc ;  /* 0x0000000411117211 */ /* 0x000fc600078060ff */
[----:B------:R-:W-:Y:S01]  /*0980*/  IMAD R3, R14, 0x1000, R3 ;  /* 0x000010000e037824 */ /* 0x000fe200078e0203 */
[----:B------:R-:W-:Y:S02]  /*0990*/  IADD3.X R2, PT, PT, RZ, R5, RZ, P0, !PT ;  /* 0x00000005ff027210 */ /* 0x000fe400007fe4ff */
[----:B------:R-:W-:-:S04]  /*09a0*/  LEA R4, P0, R17, UR10, 0x2 ;  /* 0x0000000a11047c11 */ /* 0x000fc8000f8010ff */
[----:B------:R-:W-:Y:S02]  /*09b0*/  LEA.HI.X R5, R17, UR11, R2, 0x2, P0 ;  /* 0x0000000b11057c11 */ /* 0x000fe400080f1402 */
[----:B------:R-:W-:Y:S01]  /*09c0*/  IADD3 R9, PT, PT, R9, R8, -R15 ;  /* 0x0000000809097210 */ /* 0x000fe20007ffe80f */
[----:B------:R-:W-:Y:S04]  /*09d0*/  LDS R17, [R0+0x4] ;  /* 0x0000040000117984 */ /* 0x000fe80000000800 */
[----:B------:R-:W2:Y:S01]  /*09e0*/  LDG.E R5, desc[UR8][R4.64+0x4000] ;  /* 0x0040000804057981 */ /* 0x000ea2000c1e1900 */
[----:B0-----:R-:W-:-:S06]  /*09f0*/  IMAD.WIDE.U32 R10, R3, 0x4, R10 ;  /* 0x00000004030a7825 */ /* 0x001fcc00078e000a */
[----:B------:R-:W2:Y:S01]  /*0a00*/  LDG.E R10, desc[UR8][R10.64] ;  /* 0x000000080a0a7981 */ /* 0x000ea2000c1e1900 */
[----:B------:R-:W-:Y:S01]  /*0a10*/  IADD3 R9, PT, PT, R6, R9, RZ ;  /* 0x0000000906097210 */ /* 0x000fe20007ffe0ff */
[----:B------:R-:W-:Y:S01]  /*0a20*/  IMAD R15, R15, 0x4, R0 ;  /* 0x000000040f0f7824 */ /* 0x000fe200078e0200 */
[----:B------:R-:W0:Y:S02]  /*0a30*/  LDC.64 R6, c[0x0][0x388] ;  /* 0x0000e200ff067b82 */ /* 0x000e240000000a00 */
[----:B------:R-:W-:-:S03]  /*0a40*/  LEA R9, R9, UR4, 0x2 ;  /* 0x0000000409097c11 */ /* 0x000fc6000f8e10ff */
[----:B------:R-:W-:Y:S04]  /*0a50*/  LDS R15, [R15] ;  /* 0x000000000f0f7984 */ /* 0x000fe80000000800 */
[----:B------:R-:W1:Y:S01]  /*0a60*/  LDS R9, [R9] ;  /* 0x0000000009097984 */ /* 0x000e620000000800 */
[----:B------:R-:W-:-:S05]  /*0a70*/  IADD3 R3, PT, PT, R3, 0x1000, RZ ;  /* 0x0000100003037810 */ /* 0x000fca0007ffe0ff */
[----:B0-----:R-:W-:-:S04]  /*0a80*/  IMAD.WIDE.U32 R2, R3, 0x4, R6 ;  /* 0x0000000403027825 */ /* 0x001fc800078e0006 */
[----:B--2---:R-:W-:-:S04]  /*0a90*/  FADD R10, R10, R5 ;  /* 0x000000050a0a7221 */ /* 0x004fc80000000000 */
[----:B-1----:R-:W-:-:S04]  /*0aa0*/  FADD R10, R9, R10 ;  /* 0x0000000a090a7221 */ /* 0x002fc80000000000 */
[----:B------:R-:W-:-:S04]  /*0ab0*/  FADD R10, R15, R10 ;  /* 0x0000000a0f0a7221 */ /* 0x000fc80000000000 */
[----:B------:R-:W-:-:S04]  /*0ac0*/  FADD R10, R13, R10 ;  /* 0x0000000a0d0a7221 */ /* 0x000fc80000000000 */
[----:B------:R-:W-:-:S04]  /*0ad0*/  FADD R10, R17, R10 ;  /* 0x0000000a110a7221 */ /* 0x000fc80000000000 */
[----:B------:R-:W-:-:S05]  /*0ae0*/  FMUL R5, R10, 0.80000001192092895508 ;  /* 0x3f4ccccd0a057820 */ /* 0x000fca0000400000 */
[----:B------:R-:W-:Y:S01]  /*0af0*/  STG.E desc[UR8][R2.64], R5 ;  /* 0x0000000502007986 */ /* 0x000fe2000c101908 */
[----:B------:R-:W-:Y:S05]  /*0b00*/  EXIT ;  /* 0x000000000000794d */ /* 0x000fea0003800000 */
.L_x_3:
[----:B------:R-:W-:Y:S05]  /*0b10*/  @!P0 BRA `(.L_x_4) ;  /* 0x0000000000948947 */ /* 0x000fea0003800000 */
[----:B------:R-:W-:Y:S01]  /*0b20*/  SHF.L.U32 R3, R17, 0xc, RZ ;  /* 0x0000000c11037819 */ /* 0x000fe200000006ff */
[----:B0-----:R-:W0:Y:S01]  /*0b30*/  LDC.64 R10, c[0x0][0x380] ;  /* 0x0000e000ff0a7b82 */ /* 0x001e220000000a00 */
[C---:B------:R-:W-:Y:S02]  /*0b40*/  IADD3 R15, PT, PT, R7.reuse, -0x1, RZ ;  /* 0xffffffff070f7810 */ /* 0x040fe40007ffe0ff */
[----:B------:R-:W-:Y:S01]  /*0b50*/  MOV R17, RZ ;  /* 0x000000ff00117202 */ /* 0x000fe20000000f00 */
[--C-:B------:R-:W-:Y:S01]  /*0b60*/  IMAD.IADD R16, R2, 0x1, R3.reuse ;  /* 0x0000000102107824 */ /* 0x100fe200078e0203 */
[----:B------:R-:W-:Y:S01]  /*0b70*/  IADD3 R18, P1, PT, R4, R3, RZ ;  /* 0x0000000304127210 */ /* 0x000fe20007f3e0ff */
[----:B------:R-:W-:Y:S02]  /*0b80*/  IMAD R3, R7, 0x40, R3 ;  /* 0x0000004007037824 */ /* 0x000fe400078e0203 */
[----:B------:R-:W-:Y:S01]  /*0b90*/  IMAD.WIDE.U32 R16, R15, 0x40, R16 ;  /* 0x000000400f107825 */ /* 0x000fe200078e0010 */
[----:B------:R-:W-:-:S02]  /*0ba0*/  IADD3.X R5, PT, PT, RZ, R5, RZ, P1, !PT ;  /* 0x00000005ff057210 */ /* 0x000fc40000ffe4ff */
[----:B------:R-:W-:-:S04]  /*0bb0*/  LEA R14, P0, R16, UR10, 0x2 ;  /* 0x0000000a100e7c11 */ /* 0x000fc8000f8010ff */
[----:B------:R-:W-:Y:S02]  /*0bc0*/  LEA.HI.X R15, R16, UR11, R17, 0x2, P0 ;  /* 0x0000000b100f7c11 */ /* 0x000fe400080f1411 */
[----:B------:R-:W-:Y:S02]  /*0bd0*/  LEA R4, P0, R18, UR10, 0x2 ;  /* 0x0000000a12047c11 */ /* 0x000fe4000f8010ff */
[----:B------:R-:W-:Y:S01]  /*0be0*/  IADD3 R17, PT, PT, R12, R3, RZ ;  /* 0x000000030c117210 */ /* 0x000fe20007ffe0ff */
[----:B------:R-:W2:Y:S01]  /*0bf0*/  LDG.E R7, desc[UR8][R14.64] ;  /* 0x000000080e077981 */ /* 0x000ea2000c1e1900 */
[----:B------:R-:W-:Y:S01]  /*0c00*/  LEA.HI.X R5, R18, UR11, R5, 0x2, P0 ;  /* 0x0000000b12057c11 */ /* 0x000fe200080f1405 */
[----:B------:R-:W-:Y:S02]  /*0c10*/  IMAD.IADD R3, R2, 0x1, R3 ;  /* 0x0000000102037824 */ /* 0x000fe400078e0203 */
[--C-:B0-----:R-:W-:Y:S02]  /*0c20*/  IMAD.WIDE.U32 R16, R17, 0x4, R10.reuse ;  /* 0x0000000411107825 */ /* 0x101fe400078e000a */
[----:B------:R-:W3:Y:S02]  /*0c30*/  LDG.E R4, desc[UR8][R4.64+0x100] ;  /* 0x0001000804047981 */ /* 0x000ee4000c1e1900 */
[----:B------:R-:W-:-:S02]  /*0c40*/  IMAD.WIDE.U32 R10, R3, 0x4, R10 ;  /* 0x00000004030a7825 */ /* 0x000fc400078e000a */
[----:B------:R-:W4:Y:S04]  /*0c50*/  LDG.E R17, desc[UR8][R16.64] ;  /* 0x0000000810117981 */ /* 0x000f28000c1e1900 */
[----:B------:R-:W5:Y:S01]  /*0c60*/  LDG.E R11, desc[UR8][R10.64+0x4] ;  /* 0x000004080a0b7981 */ /* 0x000f62000c1e1900 */
[----:B------:R-:W-:-:S04]  /*0c70*/  IADD3 R6, PT, PT, -R13, R6, RZ ;  /* 0x000000060d067210 */ /* 0x000fc80007ffe1ff */
[----:B------:R-:W-:Y:S02]  /*0c80*/  IADD3 R6, PT, PT, R6, R8, R9 ;  /* 0x0000000806067210 */ /* 0x000fe40007ffe009 */
[----:B------:R-:W-:Y:S01]  /*0c90*/  LEA R0, R13, R0, 0x2 ;  /* 0x000000000d007211 */ /* 0x000fe200078e10ff */
[----:B------:R-:W0:Y:S01]  /*0ca0*/  LDC.64 R8, c[0x0][0x388] ;  /* 0x0000e200ff087b82 */ /* 0x000e220000000a00 */
[----:B------:R-:W-:-:S03]  /*0cb0*/  LEA R6, R6, UR4, 0x2 ;  /* 0x0000000406067c11 */ /* 0x000fc6000f8e10ff */
[----:B------:R-:W-:Y:S04]  /*0cc0*/  LDS R13, [R0] ;  /* 0x00000000000d7984 */ /* 0x000fe80000000800 */
[----:B------:R-:W1:Y:S02]  /*0cd0*/  LDS R6, [R6] ;  /* 0x0000000006067984 */ /* 0x000e640000000800 */
[----:B-1----:R-:W-:-:S04]  /*0ce0*/  FADD R2, R6, R13 ;  /* 0x0000000d06027221 */ /* 0x002fc80000000000 */
[----:B--2---:R-:W-:-:S04]  /*0cf0*/  FADD R7, R2, R7 ;  /* 0x0000000702077221 */ /* 0x004fc80000000000 */
[----:B---3--:R-:W-:-:S04]  /*0d00*/  FADD R4, R7, R4 ;  /* 0x0000000407047221 */ /* 0x008fc80000000000 */
[----:B----4-:R-:W-:-:S04]  /*0d10*/  FADD R4, R4, R17 ;  /* 0x0000001104047221 */ /* 0x010fc80000000000 */
[----:B-----5:R-:W-:Y:S01]  /*0d20*/  FADD R4, R4, R11 ;  /* 0x0000000b04047221 */ /* 0x020fe20000000000 */
[----:B0-----:R-:W-:-:S04]  /*0d30*/  IMAD.WIDE.U32 R2, R3, 0x4, R8 ;  /* 0x0000000403027825 */ /* 0x001fc800078e0008 */
[----:B------:R-:W-:-:S05]  /*0d40*/  FMUL R5, R4, 0.80000001192092895508 ;  /* 0x3f4ccccd04057820 */ /* 0x000fca0000400000 */
[----:B------:R-:W-:Y:S01]  /*0d50*/  STG.E desc[UR8][R2.64], R5 ;  /* 0x0000000502007986 */ /* 0x000fe2000c101908 */
[----:B------:R-:W-:Y:S05]  /*0d60*/  EXIT ;  /* 0x000000000000794d */ /* 0x000fea0003800000 */
.L_x_4:
[----:B------:R-:W-:Y:S05]  /*0d70*/  @!P1 BRA `(.L_x_5) ;  /* 0x0000000000889947 */ /* 0x000fea0003800000 */
[----:B0-----:R-:W0:Y:S01]  /*0d80*/  LDC.64 R10, c[0x0][0x380] ;  /* 0x0000e000ff0a7b82 */ /* 0x001e220000000a00 */
[----:B------:R-:W-:Y:S01]  /*0d90*/  IMAD.SHL.U32 R13, R17, 0x1000, RZ ;  /* 0x00001000110d7824 */ /* 0x000fe200078e00ff */
[----:B------:R-:W-:-:S04]  /*0da0*/  LEA R3, R7, R2, 0x6 ;  /* 0x0000000207037211 */ /* 0x000fc800078e30ff */
[----:B------:R-:W-:Y:S02]  /*0db0*/  IADD3 R18, P0, PT, R4, R13, RZ ;  /* 0x0000000d04127210 */ /* 0x000fe40007f1e0ff */
[----:B------:R-:W-:-:S03]  /*0dc0*/  LEA R3, R14, R3, 0xc ;  /* 0x000000030e037211 */ /* 0x000fc600078e60ff */
[----:B------:R-:W-:Y:S01]  /*0dd0*/  IMAD.X R5, RZ, RZ, R5, P0 ;  /* 0x000000ffff057224 */ /* 0x000fe200000e0605 */
[----:B------:R-:W-:-:S04]  /*0de0*/  LEA R4, P0, R18, UR10, 0x2 ;  /* 0x0000000a12047c11 */ /* 0x000fc8000f8010ff */
[----:B------:R-:W-:Y:S01]  /*0df0*/  LEA.HI.X R5, R18, UR11, R5, 0x2, P0 ;  /* 0x0000000b12057c11 */ /* 0x000fe200080f1405 */
[----:B0-----:R-:W-:Y:S01]  /*0e00*/  IMAD.WIDE.U32 R16, R3, 0x4, R10 ;  /* 0x0000000403107825 */ /* 0x001fe200078e000a */
[----:B------:R-:W-:-:S03]  /*0e10*/  LEA R3, R7, R13, 0x6 ;  /* 0x0000000d07037211 */ /* 0x000fc600078e30ff */
[----:B------:R0:W2:Y:S01]  /*0e20*/  LDG.E R7, desc[UR8][R4.64+0x4000] ;  /* 0x0040000804077981 */ /* 0x0000a2000c1e1900 */
[----:B------:R-:W-:-:S03]  /*0e30*/  IADD3 R13, PT, PT, R12, R3, RZ ;  /* 0x000000030c0d7210 */ /* 0x000fc60007ffe0ff */
[----:B------:R-:W2:Y:S01]  /*0e40*/  LDG.E R16, desc[UR8][R16.64] ;  /* 0x0000000810107981 */ /* 0x000ea2000c1e1900 */
[----:B------:R-:W-:Y:S02]  /*0e50*/  IMAD.IADD R3, R2, 0x1, R3 ;  /* 0x0000000102037824 */ /* 0x000fe400078e0203 */
[----:B------:R-:W-:Y:S01]  /*0e60*/  IMAD.WIDE.U32 R12, R13, 0x4, R10 ;  /* 0x000000040d0c7825 */ /* 0x000fe200078e000a */
[----:B------:R-:W-:Y:S01]  /*0e70*/  IADD3 R9, PT, PT, R9, R8, -R15 ;  /* 0x0000000809097210 */ /* 0x000fe20007ffe80f */
[----:B0-----:R-:W0:Y:S02]  /*0e80*/  LDC.64 R4, c[0x0][0x388] ;  /* 0x0000e200ff047b82 */ /* 0x001e240000000a00 */
[----:B------:R-:W-:Y:S02]  /*0e90*/  IMAD.WIDE.U32 R10, R3, 0x4, R10 ;  /* 0x00000004030a7825 */ /* 0x000fe400078e000a */
[----:B------:R-:W3:Y:S04]  /*0ea0*/  LDG.E R12, desc[UR8][R12.64] ;  /* 0x000000080c0c7981 */ /* 0x000ee8000c1e1900 */
[----:B------:R-:W4:Y:S01]  /*0eb0*/  LDG.E R10, desc[UR8][R10.64+0x4] ;  /* 0x000004080a0a7981 */ /* 0x000f22000c1e1900 */
[----:B------:R-:W-:-:S04]  /*0ec0*/  IADD3 R9, PT, PT, R6, R9, RZ ;  /* 0x0000000906097210 */ /* 0x000fc80007ffe0ff */
[----:B------:R-:W-:Y:S02]  /*0ed0*/  LEA R9, R9, UR4, 0x2 ;  /* 0x0000000409097c11 */ /* 0x000fe4000f8e10ff */
[----:B------:R-:W-:-:S03]  /*0ee0*/  LEA R15, R15, R0, 0x2 ;  /* 0x000000000f0f7211 */ /* 0x000fc600078e10ff */
[----:B------:R-:W1:Y:S04]  /*0ef0*/  LDS R0, [R9] ;  /* 0x0000000009007984 */ /* 0x000e680000000800 */
[----:B------:R-:W5:Y:S01]  /*0f00*/  LDS R2, [R15] ;  /* 0x000000000f027984 */ /* 0x000f620000000800 */
[----:B0-----:R-:W-:-:S04]  /*0f10*/  IMAD.WIDE.U32 R4, R3, 0x4, R4 ;  /* 0x0000000403047825 */ /* 0x001fc800078e0004 */
[----:B--2---:R-:W-:-:S04]  /*0f20*/  FADD R7, R16, R7 ;  /* 0x0000000710077221 */ /* 0x004fc80000000000 */
[----:B-1----:R-:W-:-:S04]  /*0f30*/  FADD R7, R0, R7 ;  /* 0x0000000700077221 */ /* 0x002fc80000000000 */
[----:B-----5:R-:W-:-:S04]  /*0f40*/  FADD R7, R2, R7 ;  /* 0x0000000702077221 */ /* 0x020fc80000000000 */
[----:B---3--:R-:W-:-:S04]  /*0f50*/  FADD R7, R7, R12 ;  /* 0x0000000c07077221 */ /* 0x008fc80000000000 */
[----:B----4-:R-:W-:-:S04]  /*0f60*/  FADD R7, R7, R10 ;  /* 0x0000000a07077221 */ /* 0x010fc80000000000 */
[----:B------:R-:W-:-:S05]  /*0f70*/  FMUL R7, R7, 0.80000001192092895508 ;  /* 0x3f4ccccd07077820 */ /* 0x000fca0000400000 */
[----:B------:R-:W-:Y:S01]  /*0f80*/  STG.E desc[UR8][R4.64], R7 ;  /* 0x0000000704007986 */ /* 0x000fe2000c101908 */
[----:B------:R-:W-:Y:S05]  /*0f90*/  EXIT ;  /* 0x000000000000794d */ /* 0x000fea0003800000 */
.L_x_5:
[----:B------:R-:W-:-:S04]  /*0fa0*/  ISETP.GE.U32.AND P0, PT, R9, R10, PT ;  /* 0x0000000a0900720c */ /* 0x000fc80003f06070 */
[----:B------:R-:W-:-:S13]  /*0fb0*/  ISETP.EQ.OR P0, PT, R9, RZ, P0 ;  /* 0x000000ff0900720c */ /* 0x000fda0000702670 */
[----:B------:R-:W-:Y:S05]  /*0fc0*/  @P0 BRA `(.L_x_6) ;  /* 0x0000000000800947 */ /* 0x000fea0003800000 */
[----:B------:R-:W1:Y:S01]  /*0fd0*/  LDC.64 R8, c[0x0][0x380] ;  /* 0x0000e000ff087b82 */ /* 0x000e620000000a00 */
[----:B------:R-:W-:Y:S01]  /*0fe0*/  IMAD.SHL.U32 R17, R17, 0x1000, RZ ;  /* 0x0000100011117824 */ /* 0x000fe200078e00ff */
[C---:B------:R-:W-:Y:S01]  /*0ff0*/  LEA R3, R7.reuse, R2, 0x6 ;  /* 0x0000000207037211 */ /* 0x040fe200078e30ff */
[----:B0-----:R-:W-:Y:S01]  /*1000*/  VIADD R11, R7, 0xffffffff ;  /* 0xffffffff070b7836 */ /* 0x001fe20000000000 */
[----:B------:R-:W0:Y:S01]  /*1010*/  LDS R15, [R0+-0x4] ;  /* 0xfffffc00000f7984 */ /* 0x000e220000000800 */
[----:B------:R-:W-:Y:S01]  /*1020*/  IMAD.MOV.U32 R7, RZ, RZ, RZ ;  /* 0x000000ffff077224 */ /* 0x000fe200078e00ff */
[-C--:B------:R-:W-:Y:S02]  /*1030*/  IADD3 R6, PT, PT, R2, R17.reuse, RZ ;  /* 0x0000001102067210 */ /* 0x080fe40007ffe0ff */
[----:B------:R-:W-:Y:S02]  /*1040*/  IADD3 R17, P0, PT, R4, R17, RZ ;  /* 0x0000001104117210 */ /* 0x000fe40007f1e0ff */
[----:B------:R-:W-:Y:S01]  /*1050*/  LEA R3, R14, R3, 0xc ;  /* 0x000000030e037211 */ /* 0x000fe200078e60ff */
[----:B------:R-:W-:Y:S01]  /*1060*/  IMAD.WIDE.U32 R6, R11, 0x40, R6 ;  /* 0x000000400b067825 */ /* 0x000fe200078e0006 */
[----:B------:R-:W-:-:S02]  /*1070*/  IADD3.X R2, PT, PT, RZ, R5, RZ, P0, !PT ;  /* 0x00000005ff027210 */ /* 0x000fc400007fe4ff */
[----:B------:R-:W-:-:S04]  /*1080*/  LEA R4, P0, R17, UR10, 0x2 ;  /* 0x0000000a11047c11 */ /* 0x000fc8000f8010ff */
[----:B------:R-:W-:Y:S02]  /*1090*/  LEA.HI.X R5, R17, UR11, R2, 0x2, P0 ;  /* 0x0000000b11057c11 */ /* 0x000fe400080f1402 */
[C---:B------:R-:W-:Y:S01]  /*10a0*/  LEA R10, P0, R6.reuse, UR10, 0x2 ;  /* 0x0000000a060a7c11 */ /* 0x040fe2000f8010ff */
[----:B------:R-:W2:Y:S01]  /*10b0*/  LDS R17, [R0+0x4] ;  /* 0x0000040000117984 */ /* 0x000ea20000000800 */
[C---:B-1----:R-:W-:Y:S02]  /*10c0*/  IMAD.WIDE.U32 R8, R3.reuse, 0x4, R8 ;  /* 0x0000000403087825 */ /* 0x042fe400078e0008 */
[----:B------:R-:W-:Y:S01]  /*10d0*/  LEA.HI.X R11, R6, UR11, R7, 0x2, P0 ;  /* 0x0000000b060b7c11 */ /* 0x000fe200080f1407 */
[----:B------:R-:W3:Y:S01]  /*10e0*/  LDG.E R13, desc[UR8][R4.64+0x4000] ;  /* 0x00400008040d7981 */ /* 0x000ee2000c1e1900 */
[----:B------:R-:W1:Y:S03]  /*10f0*/  LDC.64 R6, c[0x0][0x388] ;  /* 0x0000e200ff067b82 */ /* 0x000e660000000a00 */
[----:B------:R-:W3:Y:S04]  /*1100*/  LDG.E R8, desc[UR8][R8.64] ;  /* 0x0000000808087981 */ /* 0x000ee8000c1e1900 */
[----:B------:R-:W4:Y:S04]  /*1110*/  LDG.E R10, desc[UR8][R10.64] ;  /* 0x000000080a0a7981 */ /* 0x000f28000c1e1900 */
[----:B------:R-:W5:Y:S01]  /*1120*/  LDG.E R2, desc[UR8][R4.64+0x100] ;  /* 0x0001000804027981 */ /* 0x000f62000c1e1900 */
[----:B------:R-:W-:-:S05]  /*1130*/  IADD3 R3, PT, PT, R3, 0x1000, RZ ;  /* 0x0000100003037810 */ /* 0x000fca0007ffe0ff */
[----:B-1----:R-:W-:-:S04]  /*1140*/  IMAD.WIDE.U32 R6, R3, 0x4, R6 ;  /* 0x0000000403067825 */ /* 0x002fc800078e0006 */
[----:B---3--:R-:W-:-:S04]  /*1150*/  FADD R13, R8, R13 ;  /* 0x0000000d080d7221 */ /* 0x008fc80000000000 */
[----:B----4-:R-:W-:-:S04]  /*1160*/  FADD R13, R13, R10 ;  /* 0x0000000a0d0d7221 */ /* 0x010fc80000000000 */
[----:B-----5:R-:W-:-:S04]  /*1170*/  FADD R2, R13, R2 ;  /* 0x000000020d027221 */ /* 0x020fc80000000000 */
[----:B0-----:R-:W-:-:S04]  /*1180*/  FADD R2, R15, R2 ;  /* 0x000000020f027221 */ /* 0x001fc80000000000 */
[----:B--2---:R-:W-:-:S04]  /*1190*/  FADD R2, R17, R2 ;  /* 0x0000000211027221 */ /* 0x004fc80000000000 */
[----:B------:R-:W-:-:S05]  /*11a0*/  FMUL R3, R2, 0.80000001192092895508 ;  /* 0x3f4ccccd02037820 */ /* 0x000fca0000400000 */
[----:B------:R-:W-:Y:S01]  /*11b0*/  STG.E desc[UR8][R6.64], R3 ;  /* 0x0000000306007986 */ /* 0x000fe2000c101908 */
[----:B------:R-:W-:Y:S05]  /*11c0*/  EXIT ;  /* 0x000000000000794d */ /* 0x000fea0003800000 */
.L_x_6:
[----:B------:R-:W1:Y:S01]  /*11d0*/  LDC.64 R8, c[0x0][0x380] ;  /* 0x0000e000ff087b82 */ /* 0x000e620000000a00 */
[----:B0-----:R-:W-:Y:S01]  /*11e0*/  HFMA2 R11, -RZ, RZ, 0, 0 ;  /* 0x00000000ff0b7431 */ /* 0x001fe200000001ff */
[----:B------:R-:W-:Y:S01]  /*11f0*/  SHF.L.U32 R17, R17, 0xc, RZ ;  /* 0x0000000c11117819 */ /* 0x000fe200000006ff */
[C---:B------:R-:W-:Y:S01]  /*1200*/  IMAD R3, R7.reuse, 0x40, R2 ;  /* 0x0000004007037824 */ /* 0x040fe200078e0202 */
[C---:B------:R-:W-:Y:S02]  /*1210*/  IADD3 R15, PT, PT, R7.reuse, -0x1, RZ ;  /* 0xffffffff070f7810 */ /* 0x040fe40007ffe0ff */
[-C--:B------:R-:W-:Y:S01]  /*1220*/  IADD3 R10, PT, PT, R2, R17.reuse, RZ ;  /* 0x00000011020a7210 */ /* 0x080fe20007ffe0ff */
[----:B------:R-:W-:Y:S01]  /*1230*/  IMAD R3, R14, 0x1000, R3 ;  /* 0x000010000e037824 */ /* 0x000fe200078e0203 */
[----:B------:R-:W-:Y:S01]  /*1240*/  IADD3 R0, P0, PT, R4, R17, RZ ;  /* 0x0000001104007210 */ /* 0x000fe20007f1e0ff */
[----:B------:R-:W-:Y:S02]  /*1250*/  IMAD R17, R7, 0x40, R17 ;  /* 0x0000004007117824 */ /* 0x000fe400078e0211 */
[----:B------:R-:W-:Y:S01]  /*1260*/  IMAD.WIDE.U32 R14, R15, 0x40, R10 ;  /* 0x000000400f0e7825 */ /* 0x000fe200078e000a */
[----:B------:R-:W-:-:S02]  /*1270*/  IADD3.X R5, PT, PT, RZ, R5, RZ, P0, !PT ;  /* 0x00000005ff057210 */ /* 0x000fc400007fe4ff */
[----:B------:R-:W-:Y:S02]  /*1280*/  LEA R4, P0, R0, UR10, 0x2 ;  /* 0x0000000a00047c11 */ /* 0x000fe4000f8010ff */
[----:B------:R-:W-:Y:S02]  /*1290*/  LEA R6, P1, R14, UR10, 0x2 ;  /* 0x0000000a0e067c11 */ /* 0x000fe4000f8210ff */
[----:B------:R-:W-:Y:S02]  /*12a0*/  LEA.HI.X R5, R0, UR11, R5, 0x2, P0 ;  /* 0x0000000b00057c11 */ /* 0x000fe400080f1405 */
[----:B------:R-:W-:-:S03]  /*12b0*/  LEA.HI.X R7, R14, UR11, R15, 0x2, P1 ;  /* 0x0000000b0e077c11 */ /* 0x000fc600088f140f */
[----:B------:R-:W2:Y:S01]  /*12c0*/  LDG.E R15, desc[UR8][R4.64+0x4000] ;  /* 0x00400008040f7981 */ /* 0x000ea2000c1e1900 */
[--C-:B-1----:R-:W-:Y:S01]  /*12d0*/  IMAD.WIDE.U32 R10, R3, 0x4, R8.reuse ;  /* 0x00000004030a7825 */ /* 0x102fe200078e0008 */
[-C--:B------:R-:W-:Y:S02]  /*12e0*/  IADD3 R3, PT, PT, R12, R17.reuse, RZ ;  /* 0x000000110c037210 */ /* 0x080fe40007ffe0ff */
[----:B------:R-:W3:Y:S01]  /*12f0*/  LDG.E R7, desc[UR8][R6.64] ;  /* 0x0000000806077981 */ /* 0x000ee2000c1e1900 */
[----:B------:R-:W-:Y:S01]  /*1300*/  IADD3 R19, PT, PT, R2, R17, RZ ;  /* 0x0000001102137210 */ /* 0x000fe20007ffe0ff */
[----:B------:R-:W0:Y:S02]  /*1310*/  LDC.64 R12, c[0x0][0x388] ;  /* 0x0000e200ff0c7b82 */ /* 0x000e240000000a00 */
[----:B------:R-:W2:Y:S01]  /*1320*/  LDG.E R10, desc[UR8][R10.64] ;  /* 0x000000080a0a7981 */ /* 0x000ea2000c1e1900 */
[----:B------:R-:W-:-:S03]  /*1330*/  IMAD.WIDE.U32 R2, R3, 0x4, R8 ;  /* 0x0000000403027825 */ /* 0x000fc600078e0008 */
[----:B------:R-:W4:Y:S01]  /*1340*/  LDG.E R17, desc[UR8][R4.64+0x100] ;  /* 0x0001000804117981 */ /* 0x000f22000c1e1900 */
[----:B------:R-:W-:-:S03]  /*1350*/  IMAD.WIDE.U32 R8, R19, 0x4, R8 ;  /* 0x0000000413087825 */ /* 0x000fc600078e0008 */
[----:B------:R-:W5:Y:S04]  /*1360*/  LDG.E R3, desc[UR8][R2.64] ;  /* 0x0000000802037981 */ /* 0x000f68000c1e1900 */
[----:B------:R-:W5:Y:S01]  /*1370*/  LDG.E R9, desc[UR8][R8.64+0x4] ;  /* 0x0000040808097981 */ /* 0x000f62000c1e1900 */
[----:B0-----:R-:W-:-:S04]  /*1380*/  IMAD.WIDE.U32 R12, R19, 0x4, R12 ;  /* 0x00000004130c7825 */ /* 0x001fc800078e000c */
[----:B--2---:R-:W-:-:S04]  /*1390*/  FADD R10, R10, R15 ;  /* 0x0000000f0a0a7221 */ /* 0x004fc80000000000 */
[----:B---3--:R-:W-:-:S04]  /*13a0*/  FADD R10, R10, R7 ;  /* 0x000000070a0a7221 */ /* 0x008fc80000000000 */
[----:B----4-:R-:W-:-:S04]  /*13b0*/  FADD R10, R10, R17 ;  /* 0x000000110a0a7221 */ /* 0x010fc80000000000 */
[----:B-----5:R-:W-:-:S04]  /*13c0*/  FADD R10, R10, R3 ;  /* 0x000000030a0a7221 */ /* 0x020fc80000000000 */
[----:B------:R-:W-:-:S04]  /*13d0*/  FADD R10, R10, R9 ;  /* 0x000000090a0a7221 */ /* 0x000fc80000000000 */
[----:B------:R-:W-:-:S05]  /*13e0*/  FMUL R5, R10, 0.80000001192092895508 ;  /* 0x3f4ccccd0a057820 */ /* 0x000fca0000400000 */
[----:B------:R-:W-:Y:S01]  /*13f0*/  STG.E desc[UR8][R12.64], R5 ;  /* 0x000000050c007986 */ /* 0x000fe2000c101908 */
[----:B------:R-:W-:Y:S05]  /*1400*/  EXIT ;  /* 0x000000000000794d */ /* 0x000fea0003800000 */
.L_x_7:
[----:B------:R-:W-:-:S00]  /*1410*/  BRA `(.L_x_7) ;  /* 0xfffffffc00fc7947 */ /* 0x000fc0000383ffff */
[----:B------:R-:W-:-:S00]  /*1420*/  NOP ;  /* 0x0000000000007918 */ /* 0x000fc00000000000 */
        /* <DEDUP_REMOVED lines=13> */
.L_x_8:


//--------------------- .nv.shared._Z6kernelPKfPf --------------------------
	.section	.nv.shared._Z6kernelPKfPf,"aw",@nobits
	.sectionflags	@""
	.align	16
	.zero		1024


//--------------------- .nv.shared.reserved.0     --------------------------
	.section	.nv.shared.reserved.0,"aw",@nobits
	.weak		__nv_reservedSMEM_offset_0_alias
	.size		__nv_reservedSMEM_offset_0_alias, 0, 64
	.other		__nv_reservedSMEM_offset_0_alias,@"STO_CUDA_RESERVED_SHARED STV_DEFAULT"
__nv_reservedSMEM_offset_0_alias:
	.zero		0
	.zero		64


//--------------------- .nv.constant0._Z6kernelPKfPf --------------------------
	.section	.nv.constant0._Z6kernelPKfPf,"a",@progbits
	.sectionflags	@""
	.align	4
.nv.constant0._Z6kernelPKfPf:
	.zero		912


//--------------------- SYMBOLS --------------------------

	.type		.nv.reservedSmem.offset0,@object
	.size		.nv.reservedSmem.offset0,0x4
	.type		.nv.reservedSmem.cap,@object
	.size		.nv.reservedSmem.cap,0x4
